//
// Generated by NVIDIA NVVM Compiler
//
// Compiler Build ID: CL-36424714
// Cuda compilation tools, release 13.0, V13.0.88
// Based on NVVM 20.0.0
//

.version 9.0
.target sm_100
.address_size 64

	// .globl	_Z10scanKernelPfS_i
// _ZZ10scanKernelPfS_iE2XY has been demoted

.visible .entry _Z10scanKernelPfS_i(
	.param .u64 .ptr .align 1 _Z10scanKernelPfS_i_param_0,
	.param .u64 .ptr .align 1 _Z10scanKernelPfS_i_param_1,
	.param .u32 _Z10scanKernelPfS_i_param_2
)
{
	.reg .pred 	%p<7>;
	.reg .b32 	%r<18>;
	.reg .b32 	%f<11>;
	.reg .b64 	%rd<9>;
	// demoted variable
	.shared .align 4 .b8 _ZZ10scanKernelPfS_iE2XY[128];
	ld.param.u64 	%rd1, [_Z10scanKernelPfS_i_param_0];
	ld.param.u64 	%rd2, [_Z10scanKernelPfS_i_param_1];
	ld.param.u32 	%r7, [_Z10scanKernelPfS_i_param_2];
	mov.u32 	%r8, %ctaid.x;
	mov.u32 	%r1, %ntid.x;
	mov.u32 	%r2, %tid.x;
	mad.lo.s32 	%r3, %r8, %r1, %r2;
	setp.ge.u32 	%p1, %r3, %r7;
	shl.b32 	%r9, %r2, 2;
	mov.u32 	%r10, _ZZ10scanKernelPfS_iE2XY;
	add.s32 	%r4, %r10, %r9;
	@%p1 bra 	$L__BB0_2;
	cvta.to.global.u64 	%rd3, %rd1;
	mul.wide.u32 	%rd4, %r3, 4;
	add.s64 	%rd5, %rd3, %rd4;
	ld.global.f32 	%f4, [%rd5];
	st.shared.f32 	[%r4], %f4;
	bra.uni 	$L__BB0_3;
$L__BB0_2:
	mov.b32 	%r11, 0;
	st.shared.u32 	[%r4], %r11;
$L__BB0_3:
	bar.sync 	0;
	setp.lt.u32 	%p2, %r1, 2;
	@%p2 bra 	$L__BB0_10;
	mov.b32 	%r17, 1;
$L__BB0_5:
	setp.lt.u32 	%p3, %r2, %r17;
	@%p3 bra 	$L__BB0_7;
	ld.shared.f32 	%f6, [%r4];
	sub.s32 	%r13, %r2, %r17;
	shl.b32 	%r14, %r13, 2;
	add.s32 	%r16, %r10, %r14;
	ld.shared.f32 	%f7, [%r16];
	add.f32 	%f10, %f6, %f7;
$L__BB0_7:
	setp.lt.u32 	%p4, %r2, %r17;
	bar.sync 	0;
	@%p4 bra 	$L__BB0_9;
	st.shared.f32 	[%r4], %f10;
$L__BB0_9:
	bar.sync 	0;
	shl.b32 	%r17, %r17, 1;
	setp.lt.u32 	%p5, %r17, %r1;
	@%p5 bra 	$L__BB0_5;
$L__BB0_10:
	setp.ge.u32 	%p6, %r3, %r7;
	@%p6 bra 	$L__BB0_12;
	ld.shared.f32 	%f8, [%r4];
	cvta.to.global.u64 	%rd6, %rd2;
	mul.wide.u32 	%rd7, %r3, 4;
	add.s64 	%rd8, %rd6, %rd7;
	st.global.f32 	[%rd8], %f8;
$L__BB0_12:
	ret;

}


// ===== COMPILED SASS (sm_100) =====

	.target	sm_100

	.elftype	@"ET_EXEC"


//--------------------- .note.nv.tkinfo           --------------------------
	.section	.note.nv.tkinfo,"",@"SHT_NOTE"
	.sectionflags	@"SHF_NOTE_NV_TKINFO"
	.tkinfo
        /*0018*/ 	.word	0x00000002
        /*0030*/ 	.string	""
        /*0030*/ 	.string	"ptxas"
        /*0030*/ 	.string	"Cuda compilation tools, release 13.0, V13.0.88"
        /*0030*/ 	.string	"Build cuda_13.0.r13.0/compiler.36424714_0"
        /*0030*/ 	.string	"-arch sm_100 -m 64 "



//--------------------- .note.nv.cuinfo           --------------------------
	.section	.note.nv.cuinfo,"",@"SHT_NOTE"
	.sectionflags	@"SHF_NOTE_NV_CUINFO"
        /*0018*/ 	.short	0x0002
        /*001a*/ 	.short	0x0064
        /*001c*/ 	.short	0x0082
	.zero		2


//--------------------- .nv.info                  --------------------------
	.section	.nv.info,"",@"SHT_CUDA_INFO"
	.align	4


	//----- nvinfo : EIATTR_REGCOUNT
	.align		4
        /*0000*/ 	.byte	0x04, 0x2f
        /*0002*/ 	.short	(.L_1 - .L_0)
	.align		4
.L_0:
        /*0004*/ 	.word	index@(_Z10scanKernelPfS_i)
        /*0008*/ 	.word	0x0000000c


	//----- nvinfo : EIATTR_FRAME_SIZE
	.align		4
.L_1:
        /*000c*/ 	.byte	0x04, 0x11
        /*000e*/ 	.short	(.L_3 - .L_2)
	.align		4
.L_2:
        /*0010*/ 	.word	index@(_Z10scanKernelPfS_i)
        /*0014*/ 	.word	0x00000000


	//----- nvinfo : EIATTR_MIN_STACK_SIZE
	.align		4
.L_3:
        /*0018*/ 	.byte	0x04, 0x12
        /*001a*/ 	.short	(.L_5 - .L_4)
	.align		4
.L_4:
        /*001c*/ 	.word	index@(_Z10scanKernelPfS_i)
        /*0020*/ 	.word	0x00000000
.L_5:


//--------------------- .nv.compat                --------------------------
	.section	.nv.compat,"",@"SHT_CUDA_COMPAT_INFO"
	.align	4
        /*0000*/ 	.byte	0x02, 0x09, 0x00, 0x00, 0x02, 0x02, 0x01, 0x00, 0x02, 0x05, 0x05, 0x00, 0x03, 0x07, 0x01, 0x01
        /*0010*/ 	.byte	0x02, 0x03, 0x00, 0x00, 0x02, 0x06, 0x01, 0x00, 0x04, 0x0b, 0x08, 0x00, 0x09, 0x00, 0x00, 0x00
        /*0020*/ 	.byte	0x00, 0x00, 0x00, 0x00


//--------------------- .nv.info._Z10scanKernelPfS_i --------------------------
	.section	.nv.info._Z10scanKernelPfS_i,"",@"SHT_CUDA_INFO"
	.sectionflags	@""
	.align	4


	//----- nvinfo : EIATTR_CUDA_API_VERSION
	.align		4
        /*0000*/ 	.byte	0x04, 0x37
        /*0002*/ 	.short	(.L_7 - .L_6)
.L_6:
        /*0004*/ 	.word	0x00000082


	//----- nvinfo : EIATTR_KPARAM_INFO
	.align		4
.L_7:
        /*0008*/ 	.byte	0x04, 0x17
        /*000a*/ 	.short	(.L_9 - .L_8)
.L_8:
        /*000c*/ 	.word	0x00000000
        /*0010*/ 	.short	0x0002
        /*0012*/ 	.short	0x0010
        /*0014*/ 	.byte	0x00, 0xf0, 0x11, 0x00


	//----- nvinfo : EIATTR_KPARAM_INFO
	.align		4
.L_9:
        /*0018*/ 	.byte	0x04, 0x17
        /*001a*/ 	.short	(.L_11 - .L_10)
.L_10:
        /*001c*/ 	.word	0x00000000
        /*0020*/ 	.short	0x0001
        /*0022*/ 	.short	0x0008
        /*0024*/ 	.byte	0x00, 0xf5, 0x21, 0x00


	//----- nvinfo : EIATTR_KPARAM_INFO
	.align		4
.L_11:
        /*0028*/ 	.byte	0x04, 0x17
        /*002a*/ 	.short	(.L_13 - .L_12)
.L_12:
        /*002c*/ 	.word	0x00000000
        /*0030*/ 	.short	0x0000
        /*0032*/ 	.short	0x0000
        /*0034*/ 	.byte	0x00, 0xf5, 0x21, 0x00


	//----- nvinfo : EIATTR_SPARSE_MMA_MASK
	.align		4
.L_13:
        /*0038*/ 	.byte	0x03, 0x50
        /*003a*/ 	.short	0x0000


	//----- nvinfo : EIATTR_MAXREG_COUNT
	.align		4
        /*003c*/ 	.byte	0x03, 0x1b
        /*003e*/ 	.short	0x00ff


	//----- nvinfo : EIATTR_NUM_BARRIERS
	.align		4
        /*0040*/ 	.byte	0x02, 0x4c
        /*0042*/ 	.byte	0x01
	.zero		1


	//----- nvinfo : EIATTR_MERCURY_ISA_VERSION
	.align		4
        /*0044*/ 	.byte	0x03, 0x5f
        /*0046*/ 	.short	0x0101


	//----- nvinfo : EIATTR_VRC_CTA_INIT_COUNT
	.align		4
        /*0048*/ 	.byte	0x02, 0x4a
	.zero		1
	.zero		1


	//----- nvinfo : EIATTR_EXIT_INSTR_OFFSETS
	.align		4
        /*004c*/ 	.byte	0x04, 0x1c
        /*004e*/ 	.short	(.L_15 - .L_14)


	//   ....[0]....
.L_14:
        /*0050*/ 	.word	0x00000230


	//   ....[1]....
        /*0054*/ 	.word	0x00000280


	//----- nvinfo : EIATTR_CBANK_PARAM_SIZE
	.align		4
.L_15:
        /*0058*/ 	.byte	0x03, 0x19
        /*005a*/ 	.short	0x0014


	//----- nvinfo : EIATTR_PARAM_CBANK
	.align		4
        /*005c*/ 	.byte	0x04, 0x0a
        /*005e*/ 	.short	(.L_17 - .L_16)
	.align		4
.L_16:
        /*0060*/ 	.word	index@(.nv.constant0._Z10scanKernelPfS_i)
        /*0064*/ 	.short	0x0380
        /*0066*/ 	.short	0x0014


	//----- nvinfo : EIATTR_SW_WAR
	.align		4
.L_17:
        /*0068*/ 	.byte	0x04, 0x36
        /*006a*/ 	.short	(.L_19 - .L_18)
.L_18:
        /*006c*/ 	.word	0x00000008
.L_19:


//--------------------- .nv.callgraph             --------------------------
	.section	.nv.callgraph,"",@"SHT_CUDA_CALLGRAPH"
	.align	4
	.sectionentsize	8
	.align		4
        /*0000*/ 	.word	0x00000000
	.align		4
        /*0004*/ 	.word	0xffffffff
	.align		4
        /*0008*/ 	.word	0x00000000
	.align		4
        /*000c*/ 	.word	0xfffffffe
	.align		4
        /*0010*/ 	.word	0x00000000
	.align		4
        /*0014*/ 	.word	0xfffffffd
	.align		4
        /*0018*/ 	.word	0x00000000
	.align		4
        /*001c*/ 	.word	0xfffffffc


//--------------------- .text._Z10scanKernelPfS_i --------------------------
	.section	.text._Z10scanKernelPfS_i,"ax",@progbits
	.align	128
        .global         _Z10scanKernelPfS_i
        .type           _Z10scanKernelPfS_i,@function
        .size           _Z10scanKernelPfS_i,(.L_x_3 - _Z10scanKernelPfS_i)
        .other          _Z10scanKernelPfS_i,@"STO_CUDA_ENTRY STV_DEFAULT"
_Z10scanKernelPfS_i:
.text._Z10scanKernelPfS_i:
[----:B------:R-:W-:Y:S01]  /*0000*/  LDC R1, c[0x0][0x37c] ;  /* 0x0000df00ff017b82 */ /* 0x000fe20000000800 */
[----:B------:R-:W0:Y:S07]  /*0010*/  S2R R9, SR_TID.X ;  /* 0x0000000000097919 */ /* 0x000e2e0000002100 */
[----:B------:R-:W0:Y:S01]  /*0020*/  S2UR UR4, SR_CTAID.X ;  /* 0x00000000000479c3 */ /* 0x000e220000002500 */
[----:B------:R-:W1:Y:S01]  /*0030*/  LDCU UR5, c[0x0][0x390] ;  /* 0x00007200ff0577ac */ /* 0x000e620008000800 */
[----:B------:R-:W2:Y:S06]  /*0040*/  LDCU.64 UR6, c[0x0][0x358] ;  /* 0x00006b00ff0677ac */ /* 0x000eac0008000a00 */
[----:B------:R-:W0:Y:S02]  /*0050*/  LDC R4, c[0x0][0x360] ;  /* 0x0000d800ff047b82 */ /* 0x000e240000000800 */
[----:B0-----:R-:W-:-:S05]  /*0060*/  IMAD R5, R4, UR4, R9 ;  /* 0x0000000404057c24 */ /* 0x001fca000f8e0209 */
[----:B-1----:R-:W-:-:S13]  /*0070*/  ISETP.GE.U32.AND P0, PT, R5, UR5, PT ;  /* 0x0000000505007c0c */ /* 0x002fda000bf06070 */
[----:B------:R-:W0:Y:S02]  /*0080*/  @!P0 LDC.64 R2, c[0x0][0x380] ;  /* 0x0000e000ff028b82 */ /* 0x000e240000000a00 */
[----:B0-----:R-:W-:-:S06]  /*0090*/  @!P0 IMAD.WIDE.U32 R2, R5, 0x4, R2 ;  /* 0x0000000405028825 */ /* 0x001fcc00078e0002 */
[----:B--2---:R-:W2:Y:S01]  /*00a0*/  @!P0 LDG.E R3, desc[UR6][R2.64] ;  /* 0x0000000602038981 */ /* 0x004ea2000c1e1900 */
[----:B------:R-:W0:Y:S01]  /*00b0*/  S2UR UR5, SR_CgaCtaId ;  /* 0x00000000000579c3 */ /* 0x000e220000008800 */
[----:B------:R-:W-:Y:S01]  /*00c0*/  UMOV UR4, 0x400 ;  /* 0x0000040000047882 */ /* 0x000fe20000000000 */
[----:B------:R-:W-:Y:S01]  /*00d0*/  ISETP.GE.U32.AND P1, PT, R4, 0x2, PT ;  /* 0x000000020400780c */ /* 0x000fe20003f26070 */
[----:B0-----:R-:W-:-:S06]  /*00e0*/  ULEA UR4, UR5, UR4, 0x18 ;  /* 0x0000000405047291 */ /* 0x001fcc000f8ec0ff */
[----:B------:R-:W-:-:S05]  /*00f0*/  LEA R0, R9, UR4, 0x2 ;  /* 0x0000000409007c11 */ /* 0x000fca000f8e10ff */
[----:B--2---:R0:W-:Y:S04]  /*0100*/  @!P0 STS [R0], R3 ;  /* 0x0000000300008388 */ /* 0x0041e80000000800 */
[----:B------:R0:W-:Y:S01]  /*0110*/  @P0 STS [R0], RZ ;  /* 0x000000ff00000388 */ /* 0x0001e20000000800 */
[----:B------:R-:W-:Y:S06]  /*0120*/  BAR.SYNC.DEFER_BLOCKING 0x0 ;  /* 0x0000000000007b1d */ /* 0x000fec0000010000 */
[----:B------:R-:W-:Y:S05]  /*0130*/  @!P1 BRA `(.L_x_0) ;  /* 0x0000000000349947 */ /* 0x000fea0003800000 */
[----:B------:R-:W-:-:S05]  /*0140*/  UMOV UR5, 0x1 ;  /* 0x0000000100057882 */ /* 0x000fca0000000000 */
.L_x_1:
[----:B------:R-:W-:-:S13]  /*0150*/  ISETP.GE.U32.AND P0, PT, R9, UR5, PT ;  /* 0x0000000509007c0c */ /* 0x000fda000bf06070 */
[----:B------:R-:W-:Y:S01]  /*0160*/  @P0 VIADD R2, R9, -UR5 ;  /* 0x8000000509020c36 */ /* 0x000fe20008000000 */
[----:B------:R-:W-:-:S04]  /*0170*/  USHF.L.U32 UR5, UR5, 0x1, URZ ;  /* 0x0000000105057899 */ /* 0x000fc800080006ff */
[----:B0-----:R-:W-:Y:S02]  /*0180*/  @P0 LEA R3, R2, UR4, 0x2 ;  /* 0x0000000402030c11 */ /* 0x001fe4000f8e10ff */
[----:B------:R-:W-:Y:S04]  /*0190*/  @P0 LDS R2, [R0] ;  /* 0x0000000000020984 */ /* 0x000fe80000000800 */
[----:B------:R-:W0:Y:S02]  /*01a0*/  @P0 LDS R3, [R3] ;  /* 0x0000000003030984 */ /* 0x000e240000000800 */
[----:B0-----:R-:W-:Y:S01]  /*01b0*/  @P0 FADD R7, R2, R3 ;  /* 0x0000000302070221 */ /* 0x001fe20000000000 */
[----:B------:R-:W-:Y:S06]  /*01c0*/  BAR.SYNC.DEFER_BLOCKING 0x0 ;  /* 0x0000000000007b1d */ /* 0x000fec0000010000 */
[----:B------:R1:W-:Y:S02]  /*01d0*/  @P0 STS [R0], R7 ;  /* 0x0000000700000388 */ /* 0x0003e40000000800 */
[----:B------:R-:W-:Y:S01]  /*01e0*/  BAR.SYNC.DEFER_BLOCKING 0x0 ;  /* 0x0000000000007b1d */ /* 0x000fe20000010000 */
[----:B------:R-:W-:-:S13]  /*01f0*/  ISETP.LE.U32.AND P0, PT, R4, UR5, PT ;  /* 0x0000000504007c0c */ /* 0x000fda000bf03070 */
[----:B-1----:R-:W-:Y:S05]  /*0200*/  @!P0 BRA `(.L_x_1) ;  /* 0xfffffffc00d08947 */ /* 0x002fea000383ffff */
.L_x_0:
[----:B------:R-:W1:Y:S02]  /*0210*/  LDCU UR4, c[0x0][0x390] ;  /* 0x00007200ff0477ac */ /* 0x000e640008000800 */
[----:B-1----:R-:W-:-:S13]  /*0220*/  ISETP.GE.U32.AND P0, PT, R5, UR4, PT ;  /* 0x0000000405007c0c */ /* 0x002fda000bf06070 */
[----:B------:R-:W-:Y:S05]  /*0230*/  @P0 EXIT ;  /* 0x000000000000094d */ /* 0x000fea0003800000 */
[----:B------:R-:W1:Y:S01]  /*0240*/  LDS R7, [R0] ;  /* 0x0000000000077984 */ /* 0x000e620000000800 */
[----:B0-----:R-:W0:Y:S02]  /*0250*/  LDC.64 R2, c[0x0][0x388] ;  /* 0x0000e200ff027b82 */ /* 0x001e240000000a00 */
[----:B0-----:R-:W-:-:S05]  /*0260*/  IMAD.WIDE.U32 R2, R5, 0x4, R2 ;  /* 0x0000000405027825 */ /* 0x001fca00078e0002 */
[----:B-1----:R-:W-:Y:S01]  /*0270*/  STG.E desc[UR6][R2.64], R7 ;  /* 0x0000000702007986 */ /* 0x002fe2000c101906 */
[----:B------:R-:W-:Y:S05]  /*0280*/  EXIT ;  /* 0x000000000000794d */ /* 0x000fea0003800000 */
.L_x_2:
[----:B------:R-:W-:-:S00]  /*0290*/  BRA `(.L_x_2) ;  /* 0xfffffffc00fc7947 */ /* 0x000fc0000383ffff */
[----:B------:R-:W-:-:S00]  /*02a0*/  NOP ;  /* 0x0000000000007918 */ /* 0x000fc00000000000 */
        /* <DEDUP_REMOVED lines=13> */
.L_x_3:


//--------------------- .nv.shared._Z10scanKernelPfS_i --------------------------
	.section	.nv.shared._Z10scanKernelPfS_i,"aw",@nobits
	.sectionflags	@""
	.align	4
.nv.shared._Z10scanKernelPfS_i:
	.zero		1152


//--------------------- .nv.shared.reserved.0     --------------------------
	.section	.nv.shared.reserved.0,"aw",@nobits
	.weak		__nv_reservedSMEM_offset_0_alias
	.size		__nv_reservedSMEM_offset_0_alias, 0, 64
	.other		__nv_reservedSMEM_offset_0_alias,@"STO_CUDA_RESERVED_SHARED STV_DEFAULT"
__nv_reservedSMEM_offset_0_alias:
	.zero		0
	.zero		64


//--------------------- .nv.constant0._Z10scanKernelPfS_i --------------------------
	.section	.nv.constant0._Z10scanKernelPfS_i,"a",@progbits
	.sectionflags	@""
	.align	4
.nv.constant0._Z10scanKernelPfS_i:
	.zero		916


//--------------------- SYMBOLS --------------------------

	.type		.nv.reservedSmem.offset0,@object
	.size		.nv.reservedSmem.offset0,0x4
	.type		.nv.reservedSmem.cap,@object
	.size		.nv.reservedSmem.cap,0x4
